//
// Generated by NVIDIA NVVM Compiler
//
// Compiler Build ID: CL-36424714
// Cuda compilation tools, release 13.0, V13.0.88
// Based on NVVM 20.0.0
//

.version 9.0
.target sm_100
.address_size 64

	// .globl	_Z15SpMV_CSR_kernel15SparseMatrixCSRPKfPf

.visible .entry _Z15SpMV_CSR_kernel15SparseMatrixCSRPKfPf(
	.param .align 8 .b8 _Z15SpMV_CSR_kernel15SparseMatrixCSRPKfPf_param_0[32],
	.param .u64 .ptr .align 1 _Z15SpMV_CSR_kernel15SparseMatrixCSRPKfPf_param_1,
	.param .u64 .ptr .align 1 _Z15SpMV_CSR_kernel15SparseMatrixCSRPKfPf_param_2
)
{
	.reg .pred 	%p<11>;
	.reg .b32 	%r<66>;
	.reg .b32 	%f<112>;
	.reg .b64 	%rd<87>;

	ld.param.u64 	%rd8, [_Z15SpMV_CSR_kernel15SparseMatrixCSRPKfPf_param_0+16];
	ld.param.v2.u32 	{%r23, %r24}, [_Z15SpMV_CSR_kernel15SparseMatrixCSRPKfPf_param_0+24];
	ld.param.u64 	%rd7, [_Z15SpMV_CSR_kernel15SparseMatrixCSRPKfPf_param_0+8];
	ld.param.u64 	%rd6, [_Z15SpMV_CSR_kernel15SparseMatrixCSRPKfPf_param_0];
	ld.param.u64 	%rd10, [_Z15SpMV_CSR_kernel15SparseMatrixCSRPKfPf_param_1];
	ld.param.u64 	%rd9, [_Z15SpMV_CSR_kernel15SparseMatrixCSRPKfPf_param_2];
	cvta.to.global.u64 	%rd1, %rd10;
	cvta.to.global.u64 	%rd2, %rd6;
	cvta.to.global.u64 	%rd3, %rd7;
	mov.u32 	%r25, %ctaid.x;
	mov.u32 	%r26, %ntid.x;
	mov.u32 	%r27, %tid.x;
	mad.lo.s32 	%r1, %r25, %r26, %r27;
	setp.ge.s32 	%p1, %r1, %r23;
	@%p1 bra 	$L__BB0_15;
	cvta.to.global.u64 	%rd11, %rd8;
	mul.wide.s32 	%rd12, %r1, 4;
	add.s64 	%rd13, %rd11, %rd12;
	ld.global.u32 	%r61, [%rd13];
	ld.global.u32 	%r3, [%rd13+4];
	setp.ge.s32 	%p2, %r61, %r3;
	mov.f32 	%f111, 0f00000000;
	@%p2 bra 	$L__BB0_14;
	sub.s32 	%r4, %r3, %r61;
	and.b32  	%r5, %r4, 15;
	sub.s32 	%r28, %r61, %r3;
	setp.gt.u32 	%p3, %r28, -16;
	mov.f32 	%f111, 0f00000000;
	@%p3 bra 	$L__BB0_5;
	and.b32  	%r29, %r4, -16;
	neg.s32 	%r59, %r29;
	add.s64 	%rd4, %rd2, 32;
	add.s64 	%rd5, %rd3, 32;
	mov.f32 	%f111, 0f00000000;
$L__BB0_4:
	.pragma "nounroll";
	mul.wide.s32 	%rd14, %r61, 4;
	add.s64 	%rd15, %rd4, %rd14;
	add.s64 	%rd16, %rd5, %rd14;
	ld.global.f32 	%f18, [%rd15+-32];
	ld.global.u32 	%r30, [%rd16+-32];
	mul.wide.s32 	%rd17, %r30, 4;
	add.s64 	%rd18, %rd1, %rd17;
	ld.global.f32 	%f19, [%rd18];
	fma.rn.f32 	%f20, %f18, %f19, %f111;
	ld.global.f32 	%f21, [%rd15+-28];
	ld.global.u32 	%r31, [%rd16+-28];
	mul.wide.s32 	%rd19, %r31, 4;
	add.s64 	%rd20, %rd1, %rd19;
	ld.global.f32 	%f22, [%rd20];
	fma.rn.f32 	%f23, %f21, %f22, %f20;
	ld.global.f32 	%f24, [%rd15+-24];
	ld.global.u32 	%r32, [%rd16+-24];
	mul.wide.s32 	%rd21, %r32, 4;
	add.s64 	%rd22, %rd1, %rd21;
	ld.global.f32 	%f25, [%rd22];
	fma.rn.f32 	%f26, %f24, %f25, %f23;
	ld.global.f32 	%f27, [%rd15+-20];
	ld.global.u32 	%r33, [%rd16+-20];
	mul.wide.s32 	%rd23, %r33, 4;
	add.s64 	%rd24, %rd1, %rd23;
	ld.global.f32 	%f28, [%rd24];
	fma.rn.f32 	%f29, %f27, %f28, %f26;
	ld.global.f32 	%f30, [%rd15+-16];
	ld.global.u32 	%r34, [%rd16+-16];
	mul.wide.s32 	%rd25, %r34, 4;
	add.s64 	%rd26, %rd1, %rd25;
	ld.global.f32 	%f31, [%rd26];
	fma.rn.f32 	%f32, %f30, %f31, %f29;
	ld.global.f32 	%f33, [%rd15+-12];
	ld.global.u32 	%r35, [%rd16+-12];
	mul.wide.s32 	%rd27, %r35, 4;
	add.s64 	%rd28, %rd1, %rd27;
	ld.global.f32 	%f34, [%rd28];
	fma.rn.f32 	%f35, %f33, %f34, %f32;
	ld.global.f32 	%f36, [%rd15+-8];
	ld.global.u32 	%r36, [%rd16+-8];
	mul.wide.s32 	%rd29, %r36, 4;
	add.s64 	%rd30, %rd1, %rd29;
	ld.global.f32 	%f37, [%rd30];
	fma.rn.f32 	%f38, %f36, %f37, %f35;
	ld.global.f32 	%f39, [%rd15+-4];
	ld.global.u32 	%r37, [%rd16+-4];
	mul.wide.s32 	%rd31, %r37, 4;
	add.s64 	%rd32, %rd1, %rd31;
	ld.global.f32 	%f40, [%rd32];
	fma.rn.f32 	%f41, %f39, %f40, %f38;
	ld.global.f32 	%f42, [%rd15];
	ld.global.u32 	%r38, [%rd16];
	mul.wide.s32 	%rd33, %r38, 4;
	add.s64 	%rd34, %rd1, %rd33;
	ld.global.f32 	%f43, [%rd34];
	fma.rn.f32 	%f44, %f42, %f43, %f41;
	ld.global.f32 	%f45, [%rd15+4];
	ld.global.u32 	%r39, [%rd16+4];
	mul.wide.s32 	%rd35, %r39, 4;
	add.s64 	%rd36, %rd1, %rd35;
	ld.global.f32 	%f46, [%rd36];
	fma.rn.f32 	%f47, %f45, %f46, %f44;
	ld.global.f32 	%f48, [%rd15+8];
	ld.global.u32 	%r40, [%rd16+8];
	mul.wide.s32 	%rd37, %r40, 4;
	add.s64 	%rd38, %rd1, %rd37;
	ld.global.f32 	%f49, [%rd38];
	fma.rn.f32 	%f50, %f48, %f49, %f47;
	ld.global.f32 	%f51, [%rd15+12];
	ld.global.u32 	%r41, [%rd16+12];
	mul.wide.s32 	%rd39, %r41, 4;
	add.s64 	%rd40, %rd1, %rd39;
	ld.global.f32 	%f52, [%rd40];
	fma.rn.f32 	%f53, %f51, %f52, %f50;
	ld.global.f32 	%f54, [%rd15+16];
	ld.global.u32 	%r42, [%rd16+16];
	mul.wide.s32 	%rd41, %r42, 4;
	add.s64 	%rd42, %rd1, %rd41;
	ld.global.f32 	%f55, [%rd42];
	fma.rn.f32 	%f56, %f54, %f55, %f53;
	ld.global.f32 	%f57, [%rd15+20];
	ld.global.u32 	%r43, [%rd16+20];
	mul.wide.s32 	%rd43, %r43, 4;
	add.s64 	%rd44, %rd1, %rd43;
	ld.global.f32 	%f58, [%rd44];
	fma.rn.f32 	%f59, %f57, %f58, %f56;
	ld.global.f32 	%f60, [%rd15+24];
	ld.global.u32 	%r44, [%rd16+24];
	mul.wide.s32 	%rd45, %r44, 4;
	add.s64 	%rd46, %rd1, %rd45;
	ld.global.f32 	%f61, [%rd46];
	fma.rn.f32 	%f62, %f60, %f61, %f59;
	ld.global.f32 	%f63, [%rd15+28];
	ld.global.u32 	%r45, [%rd16+28];
	mul.wide.s32 	%rd47, %r45, 4;
	add.s64 	%rd48, %rd1, %rd47;
	ld.global.f32 	%f64, [%rd48];
	fma.rn.f32 	%f111, %f63, %f64, %f62;
	add.s32 	%r61, %r61, 16;
	add.s32 	%r59, %r59, 16;
	setp.ne.s32 	%p4, %r59, 0;
	@%p4 bra 	$L__BB0_4;
$L__BB0_5:
	setp.eq.s32 	%p5, %r5, 0;
	@%p5 bra 	$L__BB0_14;
	and.b32  	%r12, %r4, 7;
	setp.lt.u32 	%p6, %r5, 8;
	@%p6 bra 	$L__BB0_8;
	mul.wide.s32 	%rd49, %r61, 4;
	add.s64 	%rd50, %rd2, %rd49;
	ld.global.f32 	%f66, [%rd50];
	add.s64 	%rd51, %rd3, %rd49;
	ld.global.u32 	%r46, [%rd51];
	mul.wide.s32 	%rd52, %r46, 4;
	add.s64 	%rd53, %rd1, %rd52;
	ld.global.f32 	%f67, [%rd53];
	fma.rn.f32 	%f68, %f66, %f67, %f111;
	ld.global.f32 	%f69, [%rd50+4];
	ld.global.u32 	%r47, [%rd51+4];
	mul.wide.s32 	%rd54, %r47, 4;
	add.s64 	%rd55, %rd1, %rd54;
	ld.global.f32 	%f70, [%rd55];
	fma.rn.f32 	%f71, %f69, %f70, %f68;
	ld.global.f32 	%f72, [%rd50+8];
	ld.global.u32 	%r48, [%rd51+8];
	mul.wide.s32 	%rd56, %r48, 4;
	add.s64 	%rd57, %rd1, %rd56;
	ld.global.f32 	%f73, [%rd57];
	fma.rn.f32 	%f74, %f72, %f73, %f71;
	ld.global.f32 	%f75, [%rd50+12];
	ld.global.u32 	%r49, [%rd51+12];
	mul.wide.s32 	%rd58, %r49, 4;
	add.s64 	%rd59, %rd1, %rd58;
	ld.global.f32 	%f76, [%rd59];
	fma.rn.f32 	%f77, %f75, %f76, %f74;
	ld.global.f32 	%f78, [%rd50+16];
	ld.global.u32 	%r50, [%rd51+16];
	mul.wide.s32 	%rd60, %r50, 4;
	add.s64 	%rd61, %rd1, %rd60;
	ld.global.f32 	%f79, [%rd61];
	fma.rn.f32 	%f80, %f78, %f79, %f77;
	ld.global.f32 	%f81, [%rd50+20];
	ld.global.u32 	%r51, [%rd51+20];
	mul.wide.s32 	%rd62, %r51, 4;
	add.s64 	%rd63, %rd1, %rd62;
	ld.global.f32 	%f82, [%rd63];
	fma.rn.f32 	%f83, %f81, %f82, %f80;
	ld.global.f32 	%f84, [%rd50+24];
	ld.global.u32 	%r52, [%rd51+24];
	mul.wide.s32 	%rd64, %r52, 4;
	add.s64 	%rd65, %rd1, %rd64;
	ld.global.f32 	%f85, [%rd65];
	fma.rn.f32 	%f86, %f84, %f85, %f83;
	ld.global.f32 	%f87, [%rd50+28];
	ld.global.u32 	%r53, [%rd51+28];
	mul.wide.s32 	%rd66, %r53, 4;
	add.s64 	%rd67, %rd1, %rd66;
	ld.global.f32 	%f88, [%rd67];
	fma.rn.f32 	%f111, %f87, %f88, %f86;
	add.s32 	%r61, %r61, 8;
$L__BB0_8:
	setp.eq.s32 	%p7, %r12, 0;
	@%p7 bra 	$L__BB0_14;
	and.b32  	%r15, %r4, 3;
	setp.lt.u32 	%p8, %r12, 4;
	@%p8 bra 	$L__BB0_11;
	mul.wide.s32 	%rd68, %r61, 4;
	add.s64 	%rd69, %rd2, %rd68;
	ld.global.f32 	%f90, [%rd69];
	add.s64 	%rd70, %rd3, %rd68;
	ld.global.u32 	%r54, [%rd70];
	mul.wide.s32 	%rd71, %r54, 4;
	add.s64 	%rd72, %rd1, %rd71;
	ld.global.f32 	%f91, [%rd72];
	fma.rn.f32 	%f92, %f90, %f91, %f111;
	ld.global.f32 	%f93, [%rd69+4];
	ld.global.u32 	%r55, [%rd70+4];
	mul.wide.s32 	%rd73, %r55, 4;
	add.s64 	%rd74, %rd1, %rd73;
	ld.global.f32 	%f94, [%rd74];
	fma.rn.f32 	%f95, %f93, %f94, %f92;
	ld.global.f32 	%f96, [%rd69+8];
	ld.global.u32 	%r56, [%rd70+8];
	mul.wide.s32 	%rd75, %r56, 4;
	add.s64 	%rd76, %rd1, %rd75;
	ld.global.f32 	%f97, [%rd76];
	fma.rn.f32 	%f98, %f96, %f97, %f95;
	ld.global.f32 	%f99, [%rd69+12];
	ld.global.u32 	%r57, [%rd70+12];
	mul.wide.s32 	%rd77, %r57, 4;
	add.s64 	%rd78, %rd1, %rd77;
	ld.global.f32 	%f100, [%rd78];
	fma.rn.f32 	%f111, %f99, %f100, %f98;
	add.s32 	%r61, %r61, 4;
$L__BB0_11:
	setp.eq.s32 	%p9, %r15, 0;
	@%p9 bra 	$L__BB0_14;
	neg.s32 	%r64, %r15;
$L__BB0_13:
	.pragma "nounroll";
	mul.wide.s32 	%rd79, %r61, 4;
	add.s64 	%rd80, %rd3, %rd79;
	add.s64 	%rd81, %rd2, %rd79;
	ld.global.f32 	%f101, [%rd81];
	ld.global.u32 	%r58, [%rd80];
	mul.wide.s32 	%rd82, %r58, 4;
	add.s64 	%rd83, %rd1, %rd82;
	ld.global.f32 	%f102, [%rd83];
	fma.rn.f32 	%f111, %f101, %f102, %f111;
	add.s32 	%r61, %r61, 1;
	add.s32 	%r64, %r64, 1;
	setp.ne.s32 	%p10, %r64, 0;
	@%p10 bra 	$L__BB0_13;
$L__BB0_14:
	cvta.to.global.u64 	%rd84, %rd9;
	add.s64 	%rd86, %rd84, %rd12;
	st.global.f32 	[%rd86], %f111;
$L__BB0_15:
	ret;

}


// ===== COMPILED SASS (sm_100) =====

	.target	sm_100

	.elftype	@"ET_EXEC"


//--------------------- .note.nv.tkinfo           --------------------------
	.section	.note.nv.tkinfo,"",@"SHT_NOTE"
	.sectionflags	@"SHF_NOTE_NV_TKINFO"
	.tkinfo
        /*0018*/ 	.word	0x00000002
        /*0030*/ 	.string	""
        /*0030*/ 	.string	"ptxas"
        /*0030*/ 	.string	"Cuda compilation tools, release 13.0, V13.0.88"
        /*0030*/ 	.string	"Build cuda_13.0.r13.0/compiler.36424714_0"
        /*0030*/ 	.string	"-arch sm_100 -m 64 "



//--------------------- .note.nv.cuinfo           --------------------------
	.section	.note.nv.cuinfo,"",@"SHT_NOTE"
	.sectionflags	@"SHF_NOTE_NV_CUINFO"
        /*0018*/ 	.short	0x0002
        /*001a*/ 	.short	0x0064
        /*001c*/ 	.short	0x0082
	.zero		2


//--------------------- .nv.info                  --------------------------
	.section	.nv.info,"",@"SHT_CUDA_INFO"
	.align	4


	//----- nvinfo : EIATTR_REGCOUNT
	.align		4
        /*0000*/ 	.byte	0x04, 0x2f
        /*0002*/ 	.short	(.L_1 - .L_0)
	.align		4
.L_0:
        /*0004*/ 	.word	index@(_Z15SpMV_CSR_kernel15SparseMatrixCSRPKfPf)
        /*0008*/ 	.word	0x00000020


	//----- nvinfo : EIATTR_FRAME_SIZE
	.align		4
.L_1:
        /*000c*/ 	.byte	0x04, 0x11
        /*000e*/ 	.short	(.L_3 - .L_2)
	.align		4
.L_2:
        /*0010*/ 	.word	index@(_Z15SpMV_CSR_kernel15SparseMatrixCSRPKfPf)
        /*0014*/ 	.word	0x00000000


	//----- nvinfo : EIATTR_MIN_STACK_SIZE
	.align		4
.L_3:
        /*0018*/ 	.byte	0x04, 0x12
        /*001a*/ 	.short	(.L_5 - .L_4)
	.align		4
.L_4:
        /*001c*/ 	.word	index@(_Z15SpMV_CSR_kernel15SparseMatrixCSRPKfPf)
        /*0020*/ 	.word	0x00000000
.L_5:


//--------------------- .nv.compat                --------------------------
	.section	.nv.compat,"",@"SHT_CUDA_COMPAT_INFO"
	.align	4
        /*0000*/ 	.byte	0x02, 0x09, 0x00, 0x00, 0x02, 0x02, 0x01, 0x00, 0x02, 0x05, 0x05, 0x00, 0x03, 0x07, 0x01, 0x01
        /*0010*/ 	.byte	0x02, 0x03, 0x00, 0x00, 0x02, 0x06, 0x01, 0x00, 0x04, 0x0b, 0x08, 0x00, 0x09, 0x00, 0x00, 0x00
        /*0020*/ 	.byte	0x00, 0x00, 0x00, 0x00


//--------------------- .nv.info._Z15SpMV_CSR_kernel15SparseMatrixCSRPKfPf --------------------------
	.section	.nv.info._Z15SpMV_CSR_kernel15SparseMatrixCSRPKfPf,"",@"SHT_CUDA_INFO"
	.sectionflags	@""
	.align	4


	//----- nvinfo : EIATTR_CUDA_API_VERSION
	.align		4
        /*0000*/ 	.byte	0x04, 0x37
        /*0002*/ 	.short	(.L_7 - .L_6)
.L_6:
        /*0004*/ 	.word	0x00000082


	//----- nvinfo : EIATTR_KPARAM_INFO
	.align		4
.L_7:
        /*0008*/ 	.byte	0x04, 0x17
        /*000a*/ 	.short	(.L_9 - .L_8)
.L_8:
        /*000c*/ 	.word	0x00000000
        /*0010*/ 	.short	0x0002
        /*0012*/ 	.short	0x0028
        /*0014*/ 	.byte	0x00, 0xf5, 0x21, 0x00


	//----- nvinfo : EIATTR_KPARAM_INFO
	.align		4
.L_9:
        /*0018*/ 	.byte	0x04, 0x17
        /*001a*/ 	.short	(.L_11 - .L_10)
.L_10:
        /*001c*/ 	.word	0x00000000
        /*0020*/ 	.short	0x0001
        /*0022*/ 	.short	0x0020
        /*0024*/ 	.byte	0x00, 0xf5, 0x21, 0x00


	//----- nvinfo : EIATTR_KPARAM_INFO
	.align		4
.L_11:
        /*0028*/ 	.byte	0x04, 0x17
        /*002a*/ 	.short	(.L_13 - .L_12)
.L_12:
        /*002c*/ 	.word	0x00000000
        /*0030*/ 	.short	0x0000
        /*0032*/ 	.short	0x0000
        /*0034*/ 	.byte	0x00, 0xf0, 0x81, 0x00


	//----- nvinfo : EIATTR_SPARSE_MMA_MASK
	.align		4
.L_13:
        /*0038*/ 	.byte	0x03, 0x50
        /*003a*/ 	.short	0x0000


	//----- nvinfo : EIATTR_MAXREG_COUNT
	.align		4
        /*003c*/ 	.byte	0x03, 0x1b
        /*003e*/ 	.short	0x00ff


	//----- nvinfo : EIATTR_MERCURY_ISA_VERSION
	.align		4
        /*0040*/ 	.byte	0x03, 0x5f
        /*0042*/ 	.short	0x0101


	//----- nvinfo : EIATTR_VRC_CTA_INIT_COUNT
	.align		4
        /*0044*/ 	.byte	0x02, 0x4a
	.zero		1
	.zero		1


	//----- nvinfo : EIATTR_EXIT_INSTR_OFFSETS
	.align		4
        /*0048*/ 	.byte	0x04, 0x1c
        /*004a*/ 	.short	(.L_15 - .L_14)


	//   ....[0]....
.L_14:
        /*004c*/ 	.word	0x00000070


	//   ....[1]....
        /*0050*/ 	.word	0x00000e50


	//----- nvinfo : EIATTR_CRS_STACK_SIZE
	.align		4
.L_15:
        /*0054*/ 	.byte	0x04, 0x1e
        /*0056*/ 	.short	(.L_17 - .L_16)
.L_16:
        /*0058*/ 	.word	0x00000000


	//----- nvinfo : EIATTR_CBANK_PARAM_SIZE
	.align		4
.L_17:
        /*005c*/ 	.byte	0x03, 0x19
        /*005e*/ 	.short	0x0030


	//----- nvinfo : EIATTR_PARAM_CBANK
	.align		4
        /*0060*/ 	.byte	0x04, 0x0a
        /*0062*/ 	.short	(.L_19 - .L_18)
	.align		4
.L_18:
        /*0064*/ 	.word	index@(.nv.constant0._Z15SpMV_CSR_kernel15SparseMatrixCSRPKfPf)
        /*0068*/ 	.short	0x0380
        /*006a*/ 	.short	0x0030


	//----- nvinfo : EIATTR_SW_WAR
	.align		4
.L_19:
        /*006c*/ 	.byte	0x04, 0x36
        /*006e*/ 	.short	(.L_21 - .L_20)
.L_20:
        /*0070*/ 	.word	0x00000008
.L_21:


//--------------------- .nv.callgraph             --------------------------
	.section	.nv.callgraph,"",@"SHT_CUDA_CALLGRAPH"
	.align	4
	.sectionentsize	8
	.align		4
        /*0000*/ 	.word	0x00000000
	.align		4
        /*0004*/ 	.word	0xffffffff
	.align		4
        /*0008*/ 	.word	0x00000000
	.align		4
        /*000c*/ 	.word	0xfffffffe
	.align		4
        /*0010*/ 	.word	0x00000000
	.align		4
        /*0014*/ 	.word	0xfffffffd
	.align		4
        /*0018*/ 	.word	0x00000000
	.align		4
        /*001c*/ 	.word	0xfffffffc


//--------------------- .text._Z15SpMV_CSR_kernel15SparseMatrixCSRPKfPf --------------------------
	.section	.text._Z15SpMV_CSR_kernel15SparseMatrixCSRPKfPf,"ax",@progbits
	.align	128
        .global         _Z15SpMV_CSR_kernel15SparseMatrixCSRPKfPf
        .type           _Z15SpMV_CSR_kernel15SparseMatrixCSRPKfPf,@function
        .size           _Z15SpMV_CSR_kernel15SparseMatrixCSRPKfPf,(.L_x_11 - _Z15SpMV_CSR_kernel15SparseMatrixCSRPKfPf)
        .other          _Z15SpMV_CSR_kernel15SparseMatrixCSRPKfPf,@"STO_CUDA_ENTRY STV_DEFAULT"
_Z15SpMV_CSR_kernel15SparseMatrixCSRPKfPf:
.text._Z15SpMV_CSR_kernel15SparseMatrixCSRPKfPf:
[----:B------:R-:W-:Y:S01]  /*0000*/  LDC R1, c[0x0][0x37c] ;  /* 0x0000df00ff017b82 */ /* 0x000fe20000000800 */
[----:B------:R-:W0:Y:S07]  /*0010*/  S2R R3, SR_TID.X ;  /* 0x0000000000037919 */ /* 0x000e2e0000002100 */
[----:B------:R-:W0:Y:S01]  /*0020*/  S2UR UR4, SR_CTAID.X ;  /* 0x00000000000479c3 */ /* 0x000e220000002500 */
[----:B------:R-:W1:Y:S07]  /*0030*/  LDCU UR5, c[0x0][0x398] ;  /* 0x00007300ff0577ac */ /* 0x000e6e0008000800 */
[----:B------:R-:W0:Y:S02]  /*0040*/  LDC R0, c[0x0][0x360] ;  /* 0x0000d800ff007b82 */ /* 0x000e240000000800 */
[----:B0-----:R-:W-:-:S05]  /*0050*/  IMAD R0, R0, UR4, R3 ;  /* 0x0000000400007c24 */ /* 0x001fca000f8e0203 */
[----:B-1----:R-:W-:-:S13]  /*0060*/  ISETP.GE.AND P0, PT, R0, UR5, PT ;  /* 0x0000000500007c0c */ /* 0x002fda000bf06270 */
[----:B------:R-:W-:Y:S05]  /*0070*/  @P0 EXIT ;  /* 0x000000000000094d */ /* 0x000fea0003800000 */
[----:B------:R-:W0:Y:S01]  /*0080*/  LDC.64 R2, c[0x0][0x390] ;  /* 0x0000e400ff027b82 */ /* 0x000e220000000a00 */
[----:B------:R-:W1:Y:S01]  /*0090*/  LDCU.64 UR4, c[0x0][0x358] ;  /* 0x00006b00ff0477ac */ /* 0x000e620008000a00 */
[----:B0-----:R-:W-:-:S05]  /*00a0*/  IMAD.WIDE R2, R0, 0x4, R2 ;  /* 0x0000000400027825 */ /* 0x001fca00078e0202 */
[----:B-1----:R-:W2:Y:S04]  /*00b0*/  LDG.E R4, desc[UR4][R2.64] ;  /* 0x0000000402047981 */ /* 0x002ea8000c1e1900 */
[----:B------:R-:W2:Y:S01]  /*00c0*/  LDG.E R8, desc[UR4][R2.64+0x4] ;  /* 0x0000040402087981 */ /* 0x000ea2000c1e1900 */
[----:B------:R-:W-:Y:S01]  /*00d0*/  BSSY.RECONVERGENT B0, `(.L_x_0) ;  /* 0x00000d4000007945 */ /* 0x000fe20003800200 */
[----:B------:R-:W-:Y:S01]  /*00e0*/  HFMA2 R6, -RZ, RZ, 0, 0 ;  /* 0x00000000ff067431 */ /* 0x000fe200000001ff */
[----:B--2---:R-:W-:-:S13]  /*00f0*/  ISETP.GE.AND P0, PT, R4, R8, PT ;  /* 0x000000080400720c */ /* 0x004fda0003f06270 */
[----:B------:R-:W-:Y:S05]  /*0100*/  @P0 BRA `(.L_x_1) ;  /* 0x0000000c00400947 */ /* 0x000fea0003800000 */
[----:B------:R-:W-:Y:S01]  /*0110*/  MOV R3, R4 ;  /* 0x0000000400037202 */ /* 0x000fe20000000f00 */
[----:B------:R-:W-:Y:S01]  /*0120*/  BSSY.RECONVERGENT B1, `(.L_x_2) ;  /* 0x0000068000017945 */ /* 0x000fe20003800200 */
[----:B------:R-:W-:Y:S02]  /*0130*/  MOV R6, RZ ;  /* 0x000000ff00067202 */ /* 0x000fe40000000f00 */
[CC--:B------:R-:W-:Y:S02]  /*0140*/  IADD3 R4, PT, PT, R8.reuse, -R3.reuse, RZ ;  /* 0x8000000308047210 */ /* 0x0c0fe40007ffe0ff */
[----:B------:R-:W-:Y:S02]  /*0150*/  IADD3 R8, PT, PT, -R8, R3, RZ ;  /* 0x0000000308087210 */ /* 0x000fe40007ffe1ff */
[----:B------:R-:W-:Y:S02]  /*0160*/  LOP3.LUT R5, R4, 0xf, RZ, 0xc0, !PT ;  /* 0x0000000f04057812 */ /* 0x000fe400078ec0ff */
[----:B------:R-:W-:-:S02]  /*0170*/  ISETP.GT.U32.AND P1, PT, R8, -0x10, PT ;  /* 0xfffffff00800780c */ /* 0x000fc40003f24070 */
[----:B------:R-:W-:-:S11]  /*0180*/  ISETP.NE.AND P0, PT, R5, RZ, PT ;  /* 0x000000ff0500720c */ /* 0x000fd60003f05270 */
[----:B------:R-:W-:Y:S05]  /*0190*/  @P1 BRA `(.L_x_3) ;  /* 0x0000000400801947 */ /* 0x000fea0003800000 */
[----:B------:R-:W0:Y:S01]  /*01a0*/  LDC.64 R12, c[0x0][0x380] ;  /* 0x0000e000ff0c7b82 */ /* 0x000e220000000a00 */
[----:B------:R-:W-:Y:S02]  /*01b0*/  LOP3.LUT R2, R4, 0xfffffff0, RZ, 0xc0, !PT ;  /* 0xfffffff004027812 */ /* 0x000fe400078ec0ff */
[----:B------:R-:W-:Y:S02]  /*01c0*/  MOV R6, RZ ;  /* 0x000000ff00067202 */ /* 0x000fe40000000f00 */
[----:B------:R-:W-:-:S03]  /*01d0*/  IADD3 R2, PT, PT, -R2, RZ, RZ ;  /* 0x000000ff02027210 */ /* 0x000fc60007ffe1ff */
[----:B------:R-:W1:Y:S01]  /*01e0*/  LDC.64 R14, c[0x0][0x388] ;  /* 0x0000e200ff0e7b82 */ /* 0x000e620000000a00 */
[----:B0-----:R-:W-:-:S04]  /*01f0*/  IADD3 R12, P1, PT, R12, 0x20, RZ ;  /* 0x000000200c0c7810 */ /* 0x001fc80007f3e0ff */
[----:B------:R-:W-:Y:S02]  /*0200*/  IADD3.X R13, PT, PT, RZ, R13, RZ, P1, !PT ;  /* 0x0000000dff0d7210 */ /* 0x000fe40000ffe4ff */
[----:B-1----:R-:W-:-:S04]  /*0210*/  IADD3 R14, P2, PT, R14, 0x20, RZ ;  /* 0x000000200e0e7810 */ /* 0x002fc80007f5e0ff */
[----:B------:R-:W-:-:S09]  /*0220*/  IADD3.X R15, PT, PT, RZ, R15, RZ, P2, !PT ;  /* 0x0000000fff0f7210 */ /* 0x000fd200017fe4ff */
.L_x_4:
[C---:B------:R-:W-:Y:S01]  /*0230*/  IMAD.WIDE R20, R3.reuse, 0x4, R14 ;  /* 0x0000000403147825 */ /* 0x040fe200078e020e */
[----:B------:R-:W0:Y:S04]  /*0240*/  LDC.64 R16, c[0x0][0x3a0] ;  /* 0x0000e800ff107b82 */ /* 0x000e280000000a00 */
[----:B------:R-:W0:Y:S04]  /*0250*/  LDG.E R11, desc[UR4][R20.64+-0x20] ;  /* 0xffffe004140b7981 */ /* 0x000e28000c1e1900 */
[----:B------:R-:W2:Y:S04]  /*0260*/  LDG.E R23, desc[UR4][R20.64+-0x1c] ;  /* 0xffffe40414177981 */ /* 0x000ea8000c1e1900 */
[----:B------:R-:W3:Y:S01]  /*0270*/  LDG.E R9, desc[UR4][R20.64+-0x18] ;  /* 0xffffe80414097981 */ /* 0x000ee2000c1e1900 */
[----:B------:R-:W-:-:S03]  /*0280*/  IMAD.WIDE R26, R3, 0x4, R12 ;  /* 0x00000004031a7825 */ /* 0x000fc600078e020c */
[----:B------:R-:W4:Y:S04]  /*0290*/  LDG.E R25, desc[UR4][R20.64+-0x14] ;  /* 0xffffec0414197981 */ /* 0x000f28000c1e1900 */
[----:B------:R-:W5:Y:S04]  /*02a0*/  LDG.E R19, desc[UR4][R26.64+-0x20] ;  /* 0xffffe0041a137981 */ /* 0x000f68000c1e1900 */
[----:B------:R-:W5:Y:S04]  /*02b0*/  LDG.E R18, desc[UR4][R26.64+-0x1c] ;  /* 0xffffe4041a127981 */ /* 0x000f68000c1e1900 */
[----:B------:R-:W5:Y:S01]  /*02c0*/  LDG.E R29, desc[UR4][R20.64+-0x10] ;  /* 0xfffff004141d7981 */ /* 0x000f62000c1e1900 */
[----:B0-----:R-:W-:-:S06]  /*02d0*/  IMAD.WIDE R10, R11, 0x4, R16 ;  /* 0x000000040b0a7825 */ /* 0x001fcc00078e0210 */
[----:B------:R-:W5:Y:S01]  /*02e0*/  LDG.E R10, desc[UR4][R10.64] ;  /* 0x000000040a0a7981 */ /* 0x000f62000c1e1900 */
[----:B--2---:R-:W-:-:S05]  /*02f0*/  IMAD.WIDE R22, R23, 0x4, R16 ;  /* 0x0000000417167825 */ /* 0x004fca00078e0210 */
[----:B------:R-:W2:Y:S01]  /*0300*/  LDG.E R7, desc[UR4][R22.64] ;  /* 0x0000000416077981 */ /* 0x000ea2000c1e1900 */
[----:B---3--:R-:W-:-:S03]  /*0310*/  IMAD.WIDE R8, R9, 0x4, R16 ;  /* 0x0000000409087825 */ /* 0x008fc600078e0210 */
[----:B------:R-:W3:Y:S01]  /*0320*/  LDG.E R11, desc[UR4][R26.64+-0x18] ;  /* 0xffffe8041a0b7981 */ /* 0x000ee2000c1e1900 */
[----:B----4-:R-:W-:-:S03]  /*0330*/  IMAD.WIDE R24, R25, 0x4, R16 ;  /* 0x0000000419187825 */ /* 0x010fc600078e0210 */
[----:B------:R-:W3:Y:S04]  /*0340*/  LDG.E R8, desc[UR4][R8.64] ;  /* 0x0000000408087981 */ /* 0x000ee8000c1e1900 */
[----:B------:R-:W4:Y:S04]  /*0350*/  LDG.E R23, desc[UR4][R20.64+-0xc] ;  /* 0xfffff40414177981 */ /* 0x000f28000c1e1900 */
[----:B------:R-:W4:Y:S01]  /*0360*/  LDG.E R9, desc[UR4][R20.64+-0x8] ;  /* 0xfffff80414097981 */ /* 0x000f22000c1e1900 */
[----:B-----5:R-:W-:-:S03]  /*0370*/  FFMA R28, R19, R10, R6 ;  /* 0x0000000a131c7223 */ /* 0x020fc60000000006 */
[----:B------:R-:W5:Y:S04]  /*0380*/  LDG.E R6, desc[UR4][R24.64] ;  /* 0x0000000418067981 */ /* 0x000f68000c1e1900 */
[----:B------:R-:W5:Y:S01]  /*0390*/  LDG.E R19, desc[UR4][R26.64+-0x14] ;  /* 0xffffec041a137981 */ /* 0x000f62000c1e1900 */
[----:B--2---:R-:W-:Y:S01]  /*03a0*/  FFMA R22, R18, R7, R28 ;  /* 0x0000000712167223 */ /* 0x004fe2000000001c */
[----:B------:R-:W-:Y:S02]  /*03b0*/  IMAD.WIDE R28, R29, 0x4, R16 ;  /* 0x000000041d1c7825 */ /* 0x000fe400078e0210 */
[----:B------:R-:W2:Y:S04]  /*03c0*/  LDG.E R10, desc[UR4][R20.64+-0x4] ;  /* 0xfffffc04140a7981 */ /* 0x000ea8000c1e1900 */
[----:B------:R-:W2:Y:S04]  /*03d0*/  LDG.E R29, desc[UR4][R28.64] ;  /* 0x000000041c1d7981 */ /* 0x000ea8000c1e1900 */
[----:B------:R-:W2:Y:S04]  /*03e0*/  LDG.E R18, desc[UR4][R26.64+-0x10] ;  /* 0xfffff0041a127981 */ /* 0x000ea8000c1e1900 */
[----:B------:R-:W2:Y:S01]  /*03f0*/  LDG.E R7, desc[UR4][R20.64] ;  /* 0x0000000414077981 */ /* 0x000ea2000c1e1900 */
[----:B---3--:R-:W-:Y:S01]  /*0400*/  FFMA R8, R11, R8, R22 ;  /* 0x000000080b087223 */ /* 0x008fe20000000016 */
[----:B----4-:R-:W-:-:S02]  /*0410*/  IMAD.WIDE R22, R23, 0x4, R16 ;  /* 0x0000000417167825 */ /* 0x010fc400078e0210 */
[----:B------:R-:W3:Y:S04]  /*0420*/  LDG.E R11, desc[UR4][R20.64+0x4] ;  /* 0x00000404140b7981 */ /* 0x000ee8000c1e1900 */
[----:B------:R-:W4:Y:S04]  /*0430*/  LDG.E R23, desc[UR4][R22.64] ;  /* 0x0000000416177981 */ /* 0x000f28000c1e1900 */
[----:B------:R-:W4:Y:S04]  /*0440*/  LDG.E R25, desc[UR4][R26.64+-0xc] ;  /* 0xfffff4041a197981 */ /* 0x000f28000c1e1900 */
[----:B------:R-:W4:Y:S04]  /*0450*/  LDG.E R28, desc[UR4][R26.64+-0x8] ;  /* 0xfffff8041a1c7981 */ /* 0x000f28000c1e1900 */
[----:B------:R-:W4:Y:S04]  /*0460*/  LDG.E R22, desc[UR4][R20.64+0x8] ;  /* 0x0000080414167981 */ /* 0x000f28000c1e1900 */
[----:B------:R-:W4:Y:S01]  /*0470*/  LDG.E R24, desc[UR4][R26.64+0x4] ;  /* 0x000004041a187981 */ /* 0x000f22000c1e1900 */
[----:B-----5:R-:W-:Y:S01]  /*0480*/  FFMA R6, R19, R6, R8 ;  /* 0x0000000613067223 */ /* 0x020fe20000000008 */
[----:B------:R-:W-:-:S05]  /*0490*/  IMAD.WIDE R8, R9, 0x4, R16 ;  /* 0x0000000409087825 */ /* 0x000fca00078e0210 */
[----:B------:R0:W5:Y:S01]  /*04a0*/  LDG.E R19, desc[UR4][R8.64] ;  /* 0x0000000408137981 */ /* 0x000162000c1e1900 */
[----:B--2---:R-:W-:-:S03]  /*04b0*/  FFMA R18, R18, R29, R6 ;  /* 0x0000001d12127223 */ /* 0x004fc60000000006 */
[----:B------:R-:W2:Y:S01]  /*04c0*/  LDG.E R29, desc[UR4][R20.64+0x1c] ;  /* 0x00001c04141d7981 */ /* 0x000ea2000c1e1900 */
[----:B0-----:R-:W-:-:S04]  /*04d0*/  IMAD.WIDE R8, R10, 0x4, R16 ;  /* 0x000000040a087825 */ /* 0x001fc800078e0210 */
[--C-:B------:R-:W-:Y:S02]  /*04e0*/  IMAD.WIDE R6, R7, 0x4, R16.reuse ;  /* 0x0000000407067825 */ /* 0x100fe400078e0210 */
[----:B------:R-:W2:Y:S02]  /*04f0*/  LDG.E R8, desc[UR4][R8.64] ;  /* 0x0000000408087981 */ /* 0x000ea4000c1e1900 */
[----:B---3--:R-:W-:Y:S02]  /*0500*/  IMAD.WIDE R10, R11, 0x4, R16 ;  /* 0x000000040b0a7825 */ /* 0x008fe400078e0210 */
[----:B------:R-:W3:Y:S02]  /*0510*/  LDG.E R6, desc[UR4][R6.64] ;  /* 0x0000000406067981 */ /* 0x000ee4000c1e1900 */
[----:B----4-:R-:W-:Y:S02]  /*0520*/  FFMA R23, R25, R23, R18 ;  /* 0x0000001719177223 */ /* 0x010fe40000000012 */
[----:B------:R-:W4:Y:S04]  /*0530*/  LDG.E R10, desc[UR4][R10.64] ;  /* 0x000000040a0a7981 */ /* 0x000f28000c1e1900 */
[----:B------:R-:W2:Y:S04]  /*0540*/  LDG.E R9, desc[UR4][R26.64+-0x4] ;  /* 0xfffffc041a097981 */ /* 0x000ea8000c1e1900 */
[----:B------:R-:W3:Y:S04]  /*0550*/  LDG.E R7, desc[UR4][R26.64] ;  /* 0x000000041a077981 */ /* 0x000ee8000c1e1900 */
[----:B------:R-:W4:Y:S04]  /*0560*/  LDG.E R18, desc[UR4][R20.64+0xc] ;  /* 0x00000c0414127981 */ /* 0x000f28000c1e1900 */
[----:B------:R-:W4:Y:S04]  /*0570*/  LDG.E R25, desc[UR4][R20.64+0x14] ;  /* 0x0000140414197981 */ /* 0x000f28000c1e1900 */
[----:B------:R-:W4:Y:S01]  /*0580*/  LDG.E R11, desc[UR4][R26.64+0x18] ;  /* 0x000018041a0b7981 */ /* 0x000f22000c1e1900 */
[----:B-----5:R-:W-:-:S03]  /*0590*/  FFMA R28, R28, R19, R23 ;  /* 0x000000131c1c7223 */ /* 0x020fc60000000017 */
[----:B------:R-:W5:Y:S04]  /*05a0*/  LDG.E R23, desc[UR4][R20.64+0x10] ;  /* 0x0000100414177981 */ /* 0x000f68000c1e1900 */
[----:B------:R0:W5:Y:S02]  /*05b0*/  LDG.E R19, desc[UR4][R20.64+0x18] ;  /* 0x0000180414137981 */ /* 0x000164000c1e1900 */
[----:B0-----:R-:W-:-:S04]  /*05c0*/  IMAD.WIDE R20, R22, 0x4, R16 ;  /* 0x0000000416147825 */ /* 0x001fc800078e0210 */
[----:B--2---:R-:W-:Y:S02]  /*05d0*/  FFMA R8, R9, R8, R28 ;  /* 0x0000000809087223 */ /* 0x004fe4000000001c */
[----:B------:R-:W2:Y:S02]  /*05e0*/  LDG.E R9, desc[UR4][R26.64+0x10] ;  /* 0x000010041a097981 */ /* 0x000ea4000c1e1900 */
[----:B---3--:R-:W-:Y:S02]  /*05f0*/  FFMA R7, R7, R6, R8 ;  /* 0x0000000607077223 */ /* 0x008fe40000000008 */
[----:B------:R-:W3:Y:S02]  /*0600*/  LDG.E R8, desc[UR4][R26.64+0xc] ;  /* 0x00000c041a087981 */ /* 0x000ee4000c1e1900 */
[----:B----4-:R-:W-:Y:S02]  /*0610*/  FFMA R6, R24, R10, R7 ;  /* 0x0000000a18067223 */ /* 0x010fe40000000007 */
[----:B------:R-:W4:Y:S04]  /*0620*/  LDG.E R7, desc[UR4][R26.64+0x8] ;  /* 0x000008041a077981 */ /* 0x000f28000c1e1900 */
[----:B------:R-:W2:Y:S04]  /*0630*/  LDG.E R10, desc[UR4][R26.64+0x14] ;  /* 0x000014041a0a7981 */ /* 0x000ea8000c1e1900 */
[----:B------:R-:W2:Y:S01]  /*0640*/  LDG.E R26, desc[UR4][R26.64+0x1c] ;  /* 0x00001c041a1a7981 */ /* 0x000ea2000c1e1900 */
[----:B------:R-:W-:-:S06]  /*0650*/  IMAD.WIDE R24, R25, 0x4, R16 ;  /* 0x0000000419187825 */ /* 0x000fcc00078e0210 */
[----:B------:R-:W2:Y:S04]  /*0660*/  LDG.E R25, desc[UR4][R24.64] ;  /* 0x0000000418197981 */ /* 0x000ea8000c1e1900 */
[----:B------:R0:W4:Y:S02]  /*0670*/  LDG.E R27, desc[UR4][R20.64] ;  /* 0x00000004141b7981 */ /* 0x000124000c1e1900 */
[----:B0-----:R-:W-:-:S06]  /*0680*/  IMAD.WIDE R20, R18, 0x4, R16 ;  /* 0x0000000412147825 */ /* 0x001fcc00078e0210 */
[----:B------:R-:W3:Y:S01]  /*0690*/  LDG.E R21, desc[UR4][R20.64] ;  /* 0x0000000414157981 */ /* 0x000ee2000c1e1900 */
[----:B-----5:R-:W-:-:S04]  /*06a0*/  IMAD.WIDE R22, R23, 0x4, R16 ;  /* 0x0000000417167825 */ /* 0x020fc800078e0210 */
[--C-:B------:R-:W-:Y:S02]  /*06b0*/  IMAD.WIDE R18, R19, 0x4, R16.reuse ;  /* 0x0000000413127825 */ /* 0x100fe400078e0210 */
[----:B------:R-:W2:Y:S02]  /*06c0*/  LDG.E R22, desc[UR4][R22.64] ;  /* 0x0000000416167981 */ /* 0x000ea4000c1e1900 */
[----:B------:R-:W-:Y:S02]  /*06d0*/  IMAD.WIDE R16, R29, 0x4, R16 ;  /* 0x000000041d107825 */ /* 0x000fe400078e0210 */
[----:B------:R-:W5:Y:S04]  /*06e0*/  LDG.E R18, desc[UR4][R18.64] ;  /* 0x0000000412127981 */ /* 0x000f68000c1e1900 */
[----:B------:R-:W5:Y:S01]  /*06f0*/  LDG.E R16, desc[UR4][R16.64] ;  /* 0x0000000410107981 */ /* 0x000f62000c1e1900 */
[----:B------:R-:W-:-:S04]  /*0700*/  IADD3 R2, PT, PT, R2, 0x10, RZ ;  /* 0x0000001002027810 */ /* 0x000fc80007ffe0ff */
[----:B------:R-:W-:Y:S02]  /*0710*/  ISETP.NE.AND P1, PT, R2, RZ, PT ;  /* 0x000000ff0200720c */ /* 0x000fe40003f25270 */
[----:B------:R-:W-:Y:S01]  /*0720*/  IADD3 R3, PT, PT, R3, 0x10, RZ ;  /* 0x0000001003037810 */ /* 0x000fe20007ffe0ff */
[----:B----4-:R-:W-:-:S04]  /*0730*/  FFMA R7, R7, R27, R6 ;  /* 0x0000001b07077223 */ /* 0x010fc80000000006 */
[----:B---3--:R-:W-:-:S04]  /*0740*/  FFMA R8, R8, R21, R7 ;  /* 0x0000001508087223 */ /* 0x008fc80000000007 */
[----:B--2---:R-:W-:-:S04]  /*0750*/  FFMA R9, R9, R22, R8 ;  /* 0x0000001609097223 */ /* 0x004fc80000000008 */
[----:B------:R-:W-:-:S04]  /*0760*/  FFMA R10, R10, R25, R9 ;  /* 0x000000190a0a7223 */ /* 0x000fc80000000009 */
[----:B-----5:R-:W-:-:S04]  /*0770*/  FFMA R11, R11, R18, R10 ;  /* 0x000000120b0b7223 */ /* 0x020fc8000000000a */
[----:B------:R-:W-:Y:S01]  /*0780*/  FFMA R6, R26, R16, R11 ;  /* 0x000000101a067223 */ /* 0x000fe2000000000b */
[----:B------:R-:W-:Y:S06]  /*0790*/  @P1 BRA `(.L_x_4) ;  /* 0xfffffff800a41947 */ /* 0x000fec000383ffff */
.L_x_3:
[----:B------:R-:W-:Y:S05]  /*07a0*/  BSYNC.RECONVERGENT B1 ;  /* 0x0000000000017941 */ /* 0x000fea0003800200 */
.L_x_2:
[----:B------:R-:W-:Y:S05]  /*07b0*/  @!P0 BRA `(.L_x_1) ;  /* 0x0000000400948947 */ /* 0x000fea0003800000 */
[----:B------:R-:W-:Y:S01]  /*07c0*/  ISETP.GE.U32.AND P0, PT, R5, 0x8, PT ;  /* 0x000000080500780c */ /* 0x000fe20003f06070 */
[----:B------:R-:W-:Y:S01]  /*07d0*/  BSSY.RECONVERGENT B1, `(.L_x_5) ;  /* 0x0000032000017945 */ /* 0x000fe20003800200 */
[----:B------:R-:W-:-:S04]  /*07e0*/  LOP3.LUT R24, R4, 0x7, RZ, 0xc0, !PT ;  /* 0x0000000704187812 */ /* 0x000fc800078ec0ff */
[----:B------:R-:W-:-:S07]  /*07f0*/  ISETP.NE.AND P1, PT, R24, RZ, PT ;  /* 0x000000ff1800720c */ /* 0x000fce0003f25270 */
[----:B------:R-:W-:Y:S06]  /*0800*/  @!P0 BRA `(.L_x_6) ;  /* 0x0000000000b88947 */ /* 0x000fec0003800000 */
[----:B------:R-:W0:Y:S08]  /*0810*/  LDC.64 R20, c[0x0][0x388] ;  /* 0x0000e200ff147b82 */ /* 0x000e300000000a00 */
[----:B------:R-:W1:Y:S08]  /*0820*/  LDC.64 R10, c[0x0][0x3a0] ;  /* 0x0000e800ff0a7b82 */ /* 0x000e700000000a00 */
[----:B------:R-:W2:Y:S01]  /*0830*/  LDC.64 R8, c[0x0][0x380] ;  /* 0x0000e000ff087b82 */ /* 0x000ea20000000a00 */
[----:B0-----:R-:W-:-:S05]  /*0840*/  IMAD.WIDE R20, R3, 0x4, R20 ;  /* 0x0000000403147825 */ /* 0x001fca00078e0214 */
[----:B------:R-:W1:Y:S04]  /*0850*/  LDG.E R29, desc[UR4][R20.64] ;  /* 0x00000004141d7981 */ /* 0x000e68000c1e1900 */
[----:B------:R-:W3:Y:S04]  /*0860*/  LDG.E R27, desc[UR4][R20.64+0x4] ;  /* 0x00000404141b7981 */ /* 0x000ee8000c1e1900 */
[----:B------:R-:W4:Y:S04]  /*0870*/  LDG.E R25, desc[UR4][R20.64+0x8] ;  /* 0x0000080414197981 */ /* 0x000f28000c1e1900 */
[----:B------:R-:W5:Y:S04]  /*0880*/  LDG.E R13, desc[UR4][R20.64+0xc] ;  /* 0x00000c04140d7981 */ /* 0x000f68000c1e1900 */
[----:B------:R-:W5:Y:S04]  /*0890*/  LDG.E R15, desc[UR4][R20.64+0x10] ;  /* 0x00001004140f7981 */ /* 0x000f68000c1e1900 */
[----:B------:R-:W5:Y:S04]  /*08a0*/  LDG.E R17, desc[UR4][R20.64+0x14] ;  /* 0x0000140414117981 */ /* 0x000f68000c1e1900 */
[----:B------:R-:W5:Y:S04]  /*08b0*/  LDG.E R19, desc[UR4][R20.64+0x18] ;  /* 0x0000180414137981 */ /* 0x000f68000c1e1900 */
[----:B------:R4:W5:Y:S01]  /*08c0*/  LDG.E R23, desc[UR4][R20.64+0x1c] ;  /* 0x00001c0414177981 */ /* 0x000962000c1e1900 */
[----:B--2---:R-:W-:-:S05]  /*08d0*/  IMAD.WIDE R8, R3, 0x4, R8 ;  /* 0x0000000403087825 */ /* 0x004fca00078e0208 */
[----:B------:R-:W2:Y:S04]  /*08e0*/  LDG.E R7, desc[UR4][R8.64] ;  /* 0x0000000408077981 */ /* 0x000ea8000c1e1900 */
[----:B------:R-:W2:Y:S01]  /*08f0*/  LDG.E R22, desc[UR4][R8.64+0x8] ;  /* 0x0000080408167981 */ /* 0x000ea2000c1e1900 */
[----:B-1----:R-:W-:-:S04]  /*0900*/  IMAD.WIDE R28, R29, 0x4, R10 ;  /* 0x000000041d1c7825 */ /* 0x002fc800078e020a */
[--C-:B---3--:R-:W-:Y:S01]  /*0910*/  IMAD.WIDE R26, R27, 0x4, R10.reuse ;  /* 0x000000041b1a7825 */ /* 0x108fe200078e020a */
[----:B------:R-:W2:Y:S03]  /*0920*/  LDG.E R5, desc[UR4][R28.64] ;  /* 0x000000041c057981 */ /* 0x000ea6000c1e1900 */
[--C-:B----4-:R-:W-:Y:S01]  /*0930*/  IMAD.WIDE R20, R25, 0x4, R10.reuse ;  /* 0x0000000419147825 */ /* 0x110fe200078e020a */
[----:B------:R-:W3:Y:S04]  /*0940*/  LDG.E R2, desc[UR4][R26.64] ;  /* 0x000000041a027981 */ /* 0x000ee8000c1e1900 */
[----:B------:R-:W3:Y:S01]  /*0950*/  LDG.E R25, desc[UR4][R8.64+0x4] ;  /* 0x0000040408197981 */ /* 0x000ee2000c1e1900 */
[----:B-----5:R-:W-:-:S03]  /*0960*/  IMAD.WIDE R12, R13, 0x4, R10 ;  /* 0x000000040d0c7825 */ /* 0x020fc600078e020a */
[----:B------:R-:W4:Y:S01]  /*0970*/  LDG.E R21, desc[UR4][R20.64] ;  /* 0x0000000414157981 */ /* 0x000f22000c1e1900 */
[----:B------:R-:W-:-:S03]  /*0980*/  IMAD.WIDE R14, R15, 0x4, R10 ;  /* 0x000000040f0e7825 */ /* 0x000fc600078e020a */
[----:B------:R-:W5:Y:S01]  /*0990*/  LDG.E R13, desc[UR4][R12.64] ;  /* 0x000000040c0d7981 */ /* 0x000f62000c1e1900 */
[----:B------:R-:W-:-:S03]  /*09a0*/  IMAD.WIDE R16, R17, 0x4, R10 ;  /* 0x0000000411107825 */ /* 0x000fc600078e020a */
[----:B------:R-:W5:Y:S01]  /*09b0*/  LDG.E R28, desc[UR4][R8.64+0xc] ;  /* 0x00000c04081c7981 */ /* 0x000f62000c1e1900 */
[----:B------:R-:W-:-:S03]  /*09c0*/  IMAD.WIDE R18, R19, 0x4, R10 ;  /* 0x0000000413127825 */ /* 0x000fc600078e020a */
[----:B------:R-:W5:Y:S04]  /*09d0*/  LDG.E R14, desc[UR4][R14.64] ;  /* 0x000000040e0e7981 */ /* 0x000f68000c1e1900 */
[----:B------:R-:W5:Y:S01]  /*09e0*/  LDG.E R29, desc[UR4][R8.64+0x10] ;  /* 0x00001004081d7981 */ /* 0x000f62000c1e1900 */
[----:B------:R-:W-:-:S03]  /*09f0*/  IMAD.WIDE R10, R23, 0x4, R10 ;  /* 0x00000004170a7825 */ /* 0x000fc600078e020a */
[----:B------:R-:W5:Y:S04]  /*0a00*/  LDG.E R17, desc[UR4][R16.64] ;  /* 0x0000000410117981 */ /* 0x000f68000c1e1900 */
[----:B------:R-:W5:Y:S04]  /*0a10*/  LDG.E R26, desc[UR4][R8.64+0x14] ;  /* 0x00001404081a7981 */ /* 0x000f68000c1e1900 */
[----:B------:R-:W5:Y:S04]  /*0a20*/  LDG.E R18, desc[UR4][R18.64] ;  /* 0x0000000412127981 */ /* 0x000f68000c1e1900 */
[----:B------:R-:W5:Y:S04]  /*0a30*/  LDG.E R23, desc[UR4][R8.64+0x18] ;  /* 0x0000180408177981 */ /* 0x000f68000c1e1900 */
[----:B------:R-:W5:Y:S04]  /*0a40*/  LDG.E R12, desc[UR4][R8.64+0x1c] ;  /* 0x00001c04080c7981 */ /* 0x000f68000c1e1900 */
[----:B------:R-:W5:Y:S01]  /*0a50*/  LDG.E R10, desc[UR4][R10.64] ;  /* 0x000000040a0a7981 */ /* 0x000f62000c1e1900 */
[----:B------:R-:W-:Y:S01]  /*0a60*/  IADD3 R3, PT, PT, R3, 0x8, RZ ;  /* 0x0000000803037810 */ /* 0x000fe20007ffe0ff */
[----:B--2---:R-:W-:-:S04]  /*0a70*/  FFMA R6, R7, R5, R6 ;  /* 0x0000000507067223 */ /* 0x004fc80000000006 */
[----:B---3--:R-:W-:-:S04]  /*0a80*/  FFMA R25, R25, R2, R6 ;  /* 0x0000000219197223 */ /* 0x008fc80000000006 */
[----:B----4-:R-:W-:-:S04]  /*0a90*/  FFMA R21, R22, R21, R25 ;  /* 0x0000001516157223 */ /* 0x010fc80000000019 */
[----:B-----5:R-:W-:-:S04]  /*0aa0*/  FFMA R28, R28, R13, R21 ;  /* 0x0000000d1c1c7223 */ /* 0x020fc80000000015 */
[----:B------:R-:W-:-:S04]  /*0ab0*/  FFMA R29, R29, R14, R28 ;  /* 0x0000000e1d1d7223 */ /* 0x000fc8000000001c */
[----:B------:R-:W-:-:S04]  /*0ac0*/  FFMA R26, R26, R17, R29 ;  /* 0x000000111a1a7223 */ /* 0x000fc8000000001d */
[----:B------:R-:W-:-:S04]  /*0ad0*/  FFMA R23, R23, R18, R26 ;  /* 0x0000001217177223 */ /* 0x000fc8000000001a */
[----:B------:R-:W-:-:S07]  /*0ae0*/  FFMA R6, R12, R10, R23 ;  /* 0x0000000a0c067223 */ /* 0x000fce0000000017 */
.L_x_6:
[----:B------:R-:W-:Y:S05]  /*0af0*/  BSYNC.RECONVERGENT B1 ;  /* 0x0000000000017941 */ /* 0x000fea0003800200 */
.L_x_5:
[----:B------:R-:W-:Y:S05]  /*0b00*/  @!P1 BRA `(.L_x_1) ;  /* 0x0000000000c09947 */ /* 0x000fea0003800000 */
[----:B------:R-:W-:Y:S01]  /*0b10*/  ISETP.GE.U32.AND P0, PT, R24, 0x4, PT ;  /* 0x000000041800780c */ /* 0x000fe20003f06070 */
[----:B------:R-:W-:Y:S01]  /*0b20*/  BSSY.RECONVERGENT B1, `(.L_x_7) ;  /* 0x000001e000017945 */ /* 0x000fe20003800200 */
[----:B------:R-:W-:-:S04]  /*0b30*/  LOP3.LUT R4, R4, 0x3, RZ, 0xc0, !PT ;  /* 0x0000000304047812 */ /* 0x000fc800078ec0ff */
[----:B------:R-:W-:-:S07]  /*0b40*/  ISETP.NE.AND P1, PT, R4, RZ, PT ;  /* 0x000000ff0400720c */ /* 0x000fce0003f25270 */
[----:B------:R-:W-:Y:S06]  /*0b50*/  @!P0 BRA `(.L_x_8) ;  /* 0x0000000000688947 */ /* 0x000fec0003800000 */
[----:B------:R-:W0:Y:S08]  /*0b60*/  LDC.64 R8, c[0x0][0x388] ;  /* 0x0000e200ff087b82 */ /* 0x000e300000000a00 */
[----:B------:R-:W1:Y:S01]  /*0b70*/  LDC.64 R10, c[0x0][0x380] ;  /* 0x0000e000ff0a7b82 */ /* 0x000e620000000a00 */
[----:B0-----:R-:W-:-:S07]  /*0b80*/  IMAD.WIDE R12, R3, 0x4, R8 ;  /* 0x00000004030c7825 */ /* 0x001fce00078e0208 */
[----:B------:R-:W0:Y:S01]  /*0b90*/  LDC.64 R8, c[0x0][0x3a0] ;  /* 0x0000e800ff087b82 */ /* 0x000e220000000a00 */
[----:B------:R-:W0:Y:S04]  /*0ba0*/  LDG.E R15, desc[UR4][R12.64] ;  /* 0x000000040c0f7981 */ /* 0x000e28000c1e1900 */
[----:B------:R-:W2:Y:S04]  /*0bb0*/  LDG.E R17, desc[UR4][R12.64+0x4] ;  /* 0x000004040c117981 */ /* 0x000ea8000c1e1900 */
[----:B------:R-:W3:Y:S04]  /*0bc0*/  LDG.E R19, desc[UR4][R12.64+0x8] ;  /* 0x000008040c137981 */ /* 0x000ee8000c1e1900 */
[----:B------:R-:W4:Y:S01]  /*0bd0*/  LDG.E R7, desc[UR4][R12.64+0xc] ;  /* 0x00000c040c077981 */ /* 0x000f22000c1e1900 */
[----:B-1----:R-:W-:-:S05]  /*0be0*/  IMAD.WIDE R10, R3, 0x4, R10 ;  /* 0x00000004030a7825 */ /* 0x002fca00078e020a */
[----:B------:R-:W5:Y:S04]  /*0bf0*/  LDG.E R5, desc[UR4][R10.64] ;  /* 0x000000040a057981 */ /* 0x000f68000c1e1900 */
[----:B------:R-:W5:Y:S04]  /*0c00*/  LDG.E R2, desc[UR4][R10.64+0x4] ;  /* 0x000004040a027981 */ /* 0x000f68000c1e1900 */
[----:B------:R-:W5:Y:S01]  /*0c10*/  LDG.E R13, desc[UR4][R10.64+0xc] ;  /* 0x00000c040a0d7981 */ /* 0x000f62000c1e1900 */
[----:B0-----:R-:W-:-:S04]  /*0c20*/  IMAD.WIDE R14, R15, 0x4, R8 ;  /* 0x000000040f0e7825 */ /* 0x001fc800078e0208 */
[--C-:B--2---:R-:W-:Y:S02]  /*0c30*/  IMAD.WIDE R16, R17, 0x4, R8.reuse ;  /* 0x0000000411107825 */ /* 0x104fe400078e0208 */
[----:B------:R-:W5:Y:S02]  /*0c40*/  LDG.E R14, desc[UR4][R14.64] ;  /* 0x000000040e0e7981 */ /* 0x000f64000c1e1900 */
[--C-:B---3--:R-:W-:Y:S02]  /*0c50*/  IMAD.WIDE R18, R19, 0x4, R8.reuse ;  /* 0x0000000413127825 */ /* 0x108fe400078e0208 */
[----:B------:R-:W2:Y:S02]  /*0c60*/  LDG.E R16, desc[UR4][R16.64] ;  /* 0x0000000410107981 */ /* 0x000ea4000c1e1900 */
[----:B----4-:R-:W-:Y:S02]  /*0c70*/  IMAD.WIDE R8, R7, 0x4, R8 ;  /* 0x0000000407087825 */ /* 0x010fe400078e0208 */
[----:B------:R-:W3:Y:S04]  /*0c80*/  LDG.E R18, desc[UR4][R18.64] ;  /* 0x0000000412127981 */ /* 0x000ee8000c1e1900 */
[----:B------:R-:W3:Y:S04]  /*0c90*/  LDG.E R7, desc[UR4][R10.64+0x8] ;  /* 0x000008040a077981 */ /* 0x000ee8000c1e1900 */
[----:B------:R-:W4:Y:S01]  /*0ca0*/  LDG.E R8, desc[UR4][R8.64] ;  /* 0x0000000408087981 */ /* 0x000f22000c1e1900 */
[----:B------:R-:W-:Y:S01]  /*0cb0*/  IADD3 R3, PT, PT, R3, 0x4, RZ ;  /* 0x0000000403037810 */ /* 0x000fe20007ffe0ff */
[----:B-----5:R-:W-:-:S04]  /*0cc0*/  FFMA R5, R5, R14, R6 ;  /* 0x0000000e05057223 */ /* 0x020fc80000000006 */
[----:B--2---:R-:W-:-:S04]  /*0cd0*/  FFMA R2, R2, R16, R5 ;  /* 0x0000001002027223 */ /* 0x004fc80000000005 */
[----:B---3--:R-:W-:-:S04]  /*0ce0*/  FFMA R2, R7, R18, R2 ;  /* 0x0000001207027223 */ /* 0x008fc80000000002 */
[----:B----4-:R-:W-:-:S07]  /*0cf0*/  FFMA R6, R13, R8, R2 ;  /* 0x000000080d067223 */ /* 0x010fce0000000002 */
.L_x_8:
[----:B------:R-:W-:Y:S05]  /*0d00*/  BSYNC.RECONVERGENT B1 ;  /* 0x0000000000017941 */ /* 0x000fea0003800200 */
.L_x_7:
[----:B------:R-:W-:Y:S05]  /*0d10*/  @!P1 BRA `(.L_x_1) ;  /* 0x00000000003c9947 */ /* 0x000fea0003800000 */
[----:B------:R-:W0:Y:S01]  /*0d20*/  LDC.64 R16, c[0x0][0x3a0] ;  /* 0x0000e800ff107b82 */ /* 0x000e220000000a00 */
[----:B------:R-:W-:-:S07]  /*0d30*/  IADD3 R2, PT, PT, -R4, RZ, RZ ;  /* 0x000000ff04027210 */ /* 0x000fce0007ffe1ff */
[----:B------:R-:W1:Y:S08]  /*0d40*/  LDC.64 R14, c[0x0][0x380] ;  /* 0x0000e000ff0e7b82 */ /* 0x000e700000000a00 */
[----:B------:R-:W2:Y:S02]  /*0d50*/  LDC.64 R12, c[0x0][0x388] ;  /* 0x0000e200ff0c7b82 */ /* 0x000ea40000000a00 */
.L_x_9:
[----:B--2---:R-:W-:-:S06]  /*0d60*/  IMAD.WIDE R4, R3, 0x4, R12 ;  /* 0x0000000403047825 */ /* 0x004fcc00078e020c */
[----:B------:R-:W0:Y:S01]  /*0d70*/  LDG.E R5, desc[UR4][R4.64] ;  /* 0x0000000404057981 */ /* 0x000e22000c1e1900 */
[----:B-1----:R-:W-:-:S06]  /*0d80*/  IMAD.WIDE R8, R3, 0x4, R14 ;  /* 0x0000000403087825 */ /* 0x002fcc00078e020e */
[----:B------:R-:W2:Y:S01]  /*0d90*/  LDG.E R9, desc[UR4][R8.64] ;  /* 0x0000000408097981 */ /* 0x000ea2000c1e1900 */
[----:B------:R-:W-:Y:S01]  /*0da0*/  IADD3 R2, PT, PT, R2, 0x1, RZ ;  /* 0x0000000102027810 */ /* 0x000fe20007ffe0ff */
[----:B0-----:R-:W-:-:S06]  /*0db0*/  IMAD.WIDE R10, R5, 0x4, R16 ;  /* 0x00000004050a7825 */ /* 0x001fcc00078e0210 */
[----:B------:R-:W2:Y:S01]  /*0dc0*/  LDG.E R10, desc[UR4][R10.64] ;  /* 0x000000040a0a7981 */ /* 0x000ea2000c1e1900 */
[----:B------:R-:W-:Y:S02]  /*0dd0*/  ISETP.NE.AND P0, PT, R2, RZ, PT ;  /* 0x000000ff0200720c */ /* 0x000fe40003f05270 */
[----:B------:R-:W-:Y:S01]  /*0de0*/  IADD3 R3, PT, PT, R3, 0x1, RZ ;  /* 0x0000000103037810 */ /* 0x000fe20007ffe0ff */
[----:B--2---:R-:W-:-:S10]  /*0df0*/  FFMA R6, R9, R10, R6 ;  /* 0x0000000a09067223 */ /* 0x004fd40000000006 */
[----:B------:R-:W-:Y:S05]  /*0e00*/  @P0 BRA `(.L_x_9) ;  /* 0xfffffffc00d40947 */ /* 0x000fea000383ffff */
.L_x_1:
[----:B------:R-:W-:Y:S05]  /*0e10*/  BSYNC.RECONVERGENT B0 ;  /* 0x0000000000007941 */ /* 0x000fea0003800200 */
.L_x_0:
[----:B------:R-:W0:Y:S02]  /*0e20*/  LDC.64 R2, c[0x0][0x3a8] ;  /* 0x0000ea00ff027b82 */ /* 0x000e240000000a00 */
[----:B0-----:R-:W-:-:S05]  /*0e30*/  IMAD.WIDE R2, R0, 0x4, R2 ;  /* 0x0000000400027825 */ /* 0x001fca00078e0202 */
[----:B------:R-:W-:Y:S01]  /*0e40*/  STG.E desc[UR4][R2.64], R6 ;  /* 0x0000000602007986 */ /* 0x000fe2000c101904 */
[----:B------:R-:W-:Y:S05]  /*0e50*/  EXIT ;  /* 0x000000000000794d */ /* 0x000fea0003800000 */
.L_x_10:
[----:B------:R-:W-:-:S00]  /*0e60*/  BRA `(.L_x_10) ;  /* 0xfffffffc00fc7947 */ /* 0x000fc0000383ffff */
[----:B------:R-:W-:-:S00]  /*0e70*/  NOP ;  /* 0x0000000000007918 */ /* 0x000fc00000000000 */
        /* <DEDUP_REMOVED lines=8> */
.L_x_11:


//--------------------- .nv.shared.reserved.0     --------------------------
	.section	.nv.shared.reserved.0,"aw",@nobits
	.weak		__nv_reservedSMEM_offset_0_alias
	.size		__nv_reservedSMEM_offset_0_alias, 0, 64
	.other		__nv_reservedSMEM_offset_0_alias,@"STO_CUDA_RESERVED_SHARED STV_DEFAULT"
__nv_reservedSMEM_offset_0_alias:
	.zero		0
	.zero		64


//--------------------- .nv.constant0._Z15SpMV_CSR_kernel15SparseMatrixCSRPKfPf --------------------------
	.section	.nv.constant0._Z15SpMV_CSR_kernel15SparseMatrixCSRPKfPf,"a",@progbits
	.sectionflags	@""
	.align	4
.nv.constant0._Z15SpMV_CSR_kernel15SparseMatrixCSRPKfPf:
	.zero		944


//--------------------- SYMBOLS --------------------------

	.type		.nv.reservedSmem.offset0,@object
	.size		.nv.reservedSmem.offset0,0x4
